//
// Generated by NVIDIA NVVM Compiler
//
// Compiler Build ID: CL-36424714
// Cuda compilation tools, release 13.0, V13.0.88
// Based on NVVM 20.0.0
//

.version 9.0
.target sm_100
.address_size 64

	// .globl	_Z9addKernelPKfS0_Pfi

.visible .entry _Z9addKernelPKfS0_Pfi(
	.param .u64 .ptr .align 1 _Z9addKernelPKfS0_Pfi_param_0,
	.param .u64 .ptr .align 1 _Z9addKernelPKfS0_Pfi_param_1,
	.param .u64 .ptr .align 1 _Z9addKernelPKfS0_Pfi_param_2,
	.param .u32 _Z9addKernelPKfS0_Pfi_param_3
)
{
	.reg .pred 	%p<2>;
	.reg .b32 	%r<6>;
	.reg .b32 	%f<4>;
	.reg .b64 	%rd<11>;

	ld.param.u64 	%rd1, [_Z9addKernelPKfS0_Pfi_param_0];
	ld.param.u64 	%rd2, [_Z9addKernelPKfS0_Pfi_param_1];
	ld.param.u64 	%rd3, [_Z9addKernelPKfS0_Pfi_param_2];
	ld.param.u32 	%r2, [_Z9addKernelPKfS0_Pfi_param_3];
	mov.u32 	%r3, %ntid.x;
	mov.u32 	%r4, %ctaid.x;
	mov.u32 	%r5, %tid.x;
	mad.lo.s32 	%r1, %r3, %r4, %r5;
	setp.ge.s32 	%p1, %r1, %r2;
	@%p1 bra 	$L__BB0_2;
	cvta.to.global.u64 	%rd4, %rd1;
	cvta.to.global.u64 	%rd5, %rd2;
	cvta.to.global.u64 	%rd6, %rd3;
	mul.wide.s32 	%rd7, %r1, 4;
	add.s64 	%rd8, %rd4, %rd7;
	ld.global.f32 	%f1, [%rd8];
	add.s64 	%rd9, %rd5, %rd7;
	ld.global.f32 	%f2, [%rd9];
	add.f32 	%f3, %f1, %f2;
	add.s64 	%rd10, %rd6, %rd7;
	st.global.f32 	[%rd10], %f3;
$L__BB0_2:
	ret;

}


// ===== COMPILED SASS (sm_100) =====

	.target	sm_100

	.elftype	@"ET_EXEC"


//--------------------- .note.nv.tkinfo           --------------------------
	.section	.note.nv.tkinfo,"",@"SHT_NOTE"
	.sectionflags	@"SHF_NOTE_NV_TKINFO"
	.tkinfo
        /*0018*/ 	.word	0x00000002
        /*0030*/ 	.string	""
        /*0030*/ 	.string	"ptxas"
        /*0030*/ 	.string	"Cuda compilation tools, release 13.0, V13.0.88"
        /*0030*/ 	.string	"Build cuda_13.0.r13.0/compiler.36424714_0"
        /*0030*/ 	.string	"-arch sm_100 -m 64 "



//--------------------- .note.nv.cuinfo           --------------------------
	.section	.note.nv.cuinfo,"",@"SHT_NOTE"
	.sectionflags	@"SHF_NOTE_NV_CUINFO"
        /*0018*/ 	.short	0x0002
        /*001a*/ 	.short	0x0064
        /*001c*/ 	.short	0x0082
	.zero		2


//--------------------- .nv.info                  --------------------------
	.section	.nv.info,"",@"SHT_CUDA_INFO"
	.align	4


	//----- nvinfo : EIATTR_REGCOUNT
	.align		4
        /*0000*/ 	.byte	0x04, 0x2f
        /*0002*/ 	.short	(.L_1 - .L_0)
	.align		4
.L_0:
        /*0004*/ 	.word	index@(_Z9addKernelPKfS0_Pfi)
        /*0008*/ 	.word	0x0000000c


	//----- nvinfo : EIATTR_FRAME_SIZE
	.align		4
.L_1:
        /*000c*/ 	.byte	0x04, 0x11
        /*000e*/ 	.short	(.L_3 - .L_2)
	.align		4
.L_2:
        /*0010*/ 	.word	index@(_Z9addKernelPKfS0_Pfi)
        /*0014*/ 	.word	0x00000000


	//----- nvinfo : EIATTR_MIN_STACK_SIZE
	.align		4
.L_3:
        /*0018*/ 	.byte	0x04, 0x12
        /*001a*/ 	.short	(.L_5 - .L_4)
	.align		4
.L_4:
        /*001c*/ 	.word	index@(_Z9addKernelPKfS0_Pfi)
        /*0020*/ 	.word	0x00000000
.L_5:


//--------------------- .nv.compat                --------------------------
	.section	.nv.compat,"",@"SHT_CUDA_COMPAT_INFO"
	.align	4
        /*0000*/ 	.byte	0x02, 0x09, 0x00, 0x00, 0x02, 0x02, 0x01, 0x00, 0x02, 0x05, 0x05, 0x00, 0x03, 0x07, 0x01, 0x01
        /*0010*/ 	.byte	0x02, 0x03, 0x00, 0x00, 0x02, 0x06, 0x01, 0x00, 0x04, 0x0b, 0x08, 0x00, 0x09, 0x00, 0x00, 0x00
        /*0020*/ 	.byte	0x00, 0x00, 0x00, 0x00


//--------------------- .nv.info._Z9addKernelPKfS0_Pfi --------------------------
	.section	.nv.info._Z9addKernelPKfS0_Pfi,"",@"SHT_CUDA_INFO"
	.sectionflags	@""
	.align	4


	//----- nvinfo : EIATTR_CUDA_API_VERSION
	.align		4
        /*0000*/ 	.byte	0x04, 0x37
        /*0002*/ 	.short	(.L_7 - .L_6)
.L_6:
        /*0004*/ 	.word	0x00000082


	//----- nvinfo : EIATTR_KPARAM_INFO
	.align		4
.L_7:
        /*0008*/ 	.byte	0x04, 0x17
        /*000a*/ 	.short	(.L_9 - .L_8)
.L_8:
        /*000c*/ 	.word	0x00000000
        /*0010*/ 	.short	0x0003
        /*0012*/ 	.short	0x0018
        /*0014*/ 	.byte	0x00, 0xf0, 0x11, 0x00


	//----- nvinfo : EIATTR_KPARAM_INFO
	.align		4
.L_9:
        /*0018*/ 	.byte	0x04, 0x17
        /*001a*/ 	.short	(.L_11 - .L_10)
.L_10:
        /*001c*/ 	.word	0x00000000
        /*0020*/ 	.short	0x0002
        /*0022*/ 	.short	0x0010
        /*0024*/ 	.byte	0x00, 0xf5, 0x21, 0x00


	//----- nvinfo : EIATTR_KPARAM_INFO
	.align		4
.L_11:
        /*0028*/ 	.byte	0x04, 0x17
        /*002a*/ 	.short	(.L_13 - .L_12)
.L_12:
        /*002c*/ 	.word	0x00000000
        /*0030*/ 	.short	0x0001
        /*0032*/ 	.short	0x0008
        /*0034*/ 	.byte	0x00, 0xf5, 0x21, 0x00


	//----- nvinfo : EIATTR_KPARAM_INFO
	.align		4
.L_13:
        /*0038*/ 	.byte	0x04, 0x17
        /*003a*/ 	.short	(.L_15 - .L_14)
.L_14:
        /*003c*/ 	.word	0x00000000
        /*0040*/ 	.short	0x0000
        /*0042*/ 	.short	0x0000
        /*0044*/ 	.byte	0x00, 0xf5, 0x21, 0x00


	//----- nvinfo : EIATTR_SPARSE_MMA_MASK
	.align		4
.L_15:
        /*0048*/ 	.byte	0x03, 0x50
        /*004a*/ 	.short	0x0000


	//----- nvinfo : EIATTR_MAXREG_COUNT
	.align		4
        /*004c*/ 	.byte	0x03, 0x1b
        /*004e*/ 	.short	0x00ff


	//----- nvinfo : EIATTR_MERCURY_ISA_VERSION
	.align		4
        /*0050*/ 	.byte	0x03, 0x5f
        /*0052*/ 	.short	0x0101


	//----- nvinfo : EIATTR_VRC_CTA_INIT_COUNT
	.align		4
        /*0054*/ 	.byte	0x02, 0x4a
	.zero		1
	.zero		1


	//----- nvinfo : EIATTR_EXIT_INSTR_OFFSETS
	.align		4
        /*0058*/ 	.byte	0x04, 0x1c
        /*005a*/ 	.short	(.L_17 - .L_16)


	//   ....[0]....
.L_16:
        /*005c*/ 	.word	0x00000070


	//   ....[1]....
        /*0060*/ 	.word	0x00000130


	//----- nvinfo : EIATTR_CBANK_PARAM_SIZE
	.align		4
.L_17:
        /*0064*/ 	.byte	0x03, 0x19
        /*0066*/ 	.short	0x001c


	//----- nvinfo : EIATTR_PARAM_CBANK
	.align		4
        /*0068*/ 	.byte	0x04, 0x0a
        /*006a*/ 	.short	(.L_19 - .L_18)
	.align		4
.L_18:
        /*006c*/ 	.word	index@(.nv.constant0._Z9addKernelPKfS0_Pfi)
        /*0070*/ 	.short	0x0380
        /*0072*/ 	.short	0x001c


	//----- nvinfo : EIATTR_SW_WAR
	.align		4
.L_19:
        /*0074*/ 	.byte	0x04, 0x36
        /*0076*/ 	.short	(.L_21 - .L_20)
.L_20:
        /*0078*/ 	.word	0x00000008
.L_21:


//--------------------- .nv.callgraph             --------------------------
	.section	.nv.callgraph,"",@"SHT_CUDA_CALLGRAPH"
	.align	4
	.sectionentsize	8
	.align		4
        /*0000*/ 	.word	0x00000000
	.align		4
        /*0004*/ 	.word	0xffffffff
	.align		4
        /*0008*/ 	.word	0x00000000
	.align		4
        /*000c*/ 	.word	0xfffffffe
	.align		4
        /*0010*/ 	.word	0x00000000
	.align		4
        /*0014*/ 	.word	0xfffffffd
	.align		4
        /*0018*/ 	.word	0x00000000
	.align		4
        /*001c*/ 	.word	0xfffffffc


//--------------------- .text._Z9addKernelPKfS0_Pfi --------------------------
	.section	.text._Z9addKernelPKfS0_Pfi,"ax",@progbits
	.align	128
        .global         _Z9addKernelPKfS0_Pfi
        .type           _Z9addKernelPKfS0_Pfi,@function
        .size           _Z9addKernelPKfS0_Pfi,(.L_x_1 - _Z9addKernelPKfS0_Pfi)
        .other          _Z9addKernelPKfS0_Pfi,@"STO_CUDA_ENTRY STV_DEFAULT"
_Z9addKernelPKfS0_Pfi:
.text._Z9addKernelPKfS0_Pfi:
[----:B------:R-:W-:Y:S01]  /*0000*/  LDC R1, c[0x0][0x37c] ;  /* 0x0000df00ff017b82 */ /* 0x000fe20000000800 */
[----:B------:R-:W0:Y:S01]  /*0010*/  S2R R9, SR_CTAID.X ;  /* 0x0000000000097919 */ /* 0x000e220000002500 */
[----:B------:R-:W0:Y:S01]  /*0020*/  LDCU UR4, c[0x0][0x360] ;  /* 0x00006c00ff0477ac */ /* 0x000e220008000800 */
[----:B------:R-:W0:Y:S01]  /*0030*/  S2R R0, SR_TID.X ;  /* 0x0000000000007919 */ /* 0x000e220000002100 */
[----:B------:R-:W1:Y:S01]  /*0040*/  LDCU UR5, c[0x0][0x398] ;  /* 0x00007300ff0577ac */ /* 0x000e620008000800 */
[----:B0-----:R-:W-:-:S05]  /*0050*/  IMAD R9, R9, UR4, R0 ;  /* 0x0000000409097c24 */ /* 0x001fca000f8e0200 */
[----:B-1----:R-:W-:-:S13]  /*0060*/  ISETP.GE.AND P0, PT, R9, UR5, PT ;  /* 0x0000000509007c0c */ /* 0x002fda000bf06270 */
[----:B------:R-:W-:Y:S05]  /*0070*/  @P0 EXIT ;  /* 0x000000000000094d */ /* 0x000fea0003800000 */
[----:B------:R-:W0:Y:S01]  /*0080*/  LDC.64 R2, c[0x0][0x380] ;  /* 0x0000e000ff027b82 */ /* 0x000e220000000a00 */
[----:B------:R-:W1:Y:S07]  /*0090*/  LDCU.64 UR4, c[0x0][0x358] ;  /* 0x00006b00ff0477ac */ /* 0x000e6e0008000a00 */
[----:B------:R-:W2:Y:S08]  /*00a0*/  LDC.64 R4, c[0x0][0x388] ;  /* 0x0000e200ff047b82 */ /* 0x000eb00000000a00 */
[----:B------:R-:W3:Y:S01]  /*00b0*/  LDC.64 R6, c[0x0][0x390] ;  /* 0x0000e400ff067b82 */ /* 0x000ee20000000a00 */
[----:B0-----:R-:W-:-:S06]  /*00c0*/  IMAD.WIDE R2, R9, 0x4, R2 ;  /* 0x0000000409027825 */ /* 0x001fcc00078e0202 */
[----:B-1----:R-:W4:Y:S01]  /*00d0*/  LDG.E R2, desc[UR4][R2.64] ;  /* 0x0000000402027981 */ /* 0x002f22000c1e1900 */
[----:B--2---:R-:W-:-:S06]  /*00e0*/  IMAD.WIDE R4, R9, 0x4, R4 ;  /* 0x0000000409047825 */ /* 0x004fcc00078e0204 */
[----:B------:R-:W4:Y:S01]  /*00f0*/  LDG.E R5, desc[UR4][R4.64] ;  /* 0x0000000404057981 */ /* 0x000f22000c1e1900 */
[----:B---3--:R-:W-:-:S04]  /*0100*/  IMAD.WIDE R6, R9, 0x4, R6 ;  /* 0x0000000409067825 */ /* 0x008fc800078e0206 */
[----:B----4-:R-:W-:-:S05]  /*0110*/  FADD R9, R2, R5 ;  /* 0x0000000502097221 */ /* 0x010fca0000000000 */
[----:B------:R-:W-:Y:S01]  /*0120*/  STG.E desc[UR4][R6.64], R9 ;  /* 0x0000000906007986 */ /* 0x000fe2000c101904 */
[----:B------:R-:W-:Y:S05]  /*0130*/  EXIT ;  /* 0x000000000000794d */ /* 0x000fea0003800000 */
.L_x_0:
[----:B------:R-:W-:-:S00]  /*0140*/  BRA `(.L_x_0) ;  /* 0xfffffffc00fc7947 */ /* 0x000fc0000383ffff */
[----:B------:R-:W-:-:S00]  /*0150*/  NOP ;  /* 0x0000000000007918 */ /* 0x000fc00000000000 */
        /* <DEDUP_REMOVED lines=10> */
.L_x_1:


//--------------------- .nv.shared.reserved.0     --------------------------
	.section	.nv.shared.reserved.0,"aw",@nobits
	.weak		__nv_reservedSMEM_offset_0_alias
	.size		__nv_reservedSMEM_offset_0_alias, 0, 64
	.other		__nv_reservedSMEM_offset_0_alias,@"STO_CUDA_RESERVED_SHARED STV_DEFAULT"
__nv_reservedSMEM_offset_0_alias:
	.zero		0
	.zero		64


//--------------------- .nv.constant0._Z9addKernelPKfS0_Pfi --------------------------
	.section	.nv.constant0._Z9addKernelPKfS0_Pfi,"a",@progbits
	.sectionflags	@""
	.align	4
.nv.constant0._Z9addKernelPKfS0_Pfi:
	.zero		924


//--------------------- SYMBOLS --------------------------

	.type		.nv.reservedSmem.offset0,@object
	.size		.nv.reservedSmem.offset0,0x4
